//
// Generated by NVIDIA NVVM Compiler
//
// Compiler Build ID: CL-36424714
// Cuda compilation tools, release 13.0, V13.0.88
// Based on NVVM 20.0.0
//

.version 9.0
.target sm_100
.address_size 64

	// .globl	_Z20parallel_merge_debugPKiS0_Piii
.extern .func  (.param .b32 func_retval0) vprintf
(
	.param .b64 vprintf_param_0,
	.param .b64 vprintf_param_1
)
;
.global .align 1 .b8 $str[29] = {99, 111, 95, 114, 97, 110, 107, 91, 107, 61, 37, 100, 93, 32, 61, 62, 32, 105, 61, 37, 100, 44, 32, 106, 61, 37, 100, 10};
.global .align 1 .b8 $str$1[41] = {84, 73, 68, 32, 37, 100, 58, 32, 112, 105, 99, 107, 101, 100, 32, 37, 100, 32, 102, 114, 111, 109, 32, 105, 110, 112, 117, 116, 95, 97, 114, 114, 97, 121, 49, 91, 37, 100, 93, 10};
.global .align 1 .b8 $str$2[41] = {84, 73, 68, 32, 37, 100, 58, 32, 112, 105, 99, 107, 101, 100, 32, 37, 100, 32, 102, 114, 111, 109, 32, 105, 110, 112, 117, 116, 95, 97, 114, 114, 97, 121, 50, 91, 37, 100, 93, 10};

.visible .entry _Z20parallel_merge_debugPKiS0_Piii(
	.param .u64 .ptr .align 1 _Z20parallel_merge_debugPKiS0_Piii_param_0,
	.param .u64 .ptr .align 1 _Z20parallel_merge_debugPKiS0_Piii_param_1,
	.param .u64 .ptr .align 1 _Z20parallel_merge_debugPKiS0_Piii_param_2,
	.param .u32 _Z20parallel_merge_debugPKiS0_Piii_param_3,
	.param .u32 _Z20parallel_merge_debugPKiS0_Piii_param_4
)
{
	.local .align 8 .b8 	__local_depot0[32];
	.reg .b64 	%SP;
	.reg .b64 	%SPL;
	.reg .pred 	%p<20>;
	.reg .b32 	%r<47>;
	.reg .b64 	%rd<31>;

	mov.u64 	%SPL, __local_depot0;
	cvta.local.u64 	%SP, %SPL;
	ld.param.u64 	%rd7, [_Z20parallel_merge_debugPKiS0_Piii_param_0];
	ld.param.u64 	%rd8, [_Z20parallel_merge_debugPKiS0_Piii_param_1];
	ld.param.u64 	%rd9, [_Z20parallel_merge_debugPKiS0_Piii_param_2];
	ld.param.u32 	%r20, [_Z20parallel_merge_debugPKiS0_Piii_param_3];
	ld.param.u32 	%r21, [_Z20parallel_merge_debugPKiS0_Piii_param_4];
	cvta.to.global.u64 	%rd1, %rd9;
	cvta.to.global.u64 	%rd2, %rd8;
	cvta.to.global.u64 	%rd3, %rd7;
	add.u64 	%rd10, %SP, 16;
	add.u64 	%rd4, %SPL, 16;
	mov.u32 	%r22, %ctaid.x;
	mov.u32 	%r23, %ntid.x;
	mov.u32 	%r24, %tid.x;
	mad.lo.s32 	%r1, %r22, %r23, %r24;
	add.s32 	%r25, %r21, %r20;
	setp.ge.s32 	%p1, %r1, %r25;
	@%p1 bra 	$L__BB0_23;
	sub.s32 	%r26, %r1, %r21;
	max.s32 	%r43, %r26, 0;
	min.s32 	%r44, %r1, %r20;
	setp.gt.s32 	%p2, %r43, %r44;
	@%p2 bra 	$L__BB0_2;
	bra.uni 	$L__BB0_3;
$L__BB0_2:
	bra.uni 	$L__BB0_21;
$L__BB0_3:
	mov.u32 	%r4, %r44;
	add.s32 	%r6, %r4, %r43;
	shr.u32 	%r7, %r6, 1;
	sub.s32 	%r8, %r1, %r7;
	setp.gt.s32 	%p3, %r8, -1;
	@%p3 bra 	$L__BB0_5;
	add.s32 	%r44, %r7, -1;
	bra.uni 	$L__BB0_12;
$L__BB0_5:
	setp.le.s32 	%p4, %r8, %r21;
	@%p4 bra 	$L__BB0_7;
	add.s32 	%r43, %r7, 1;
	mov.u32 	%r44, %r4;
	bra.uni 	$L__BB0_12;
$L__BB0_7:
	setp.lt.s32 	%p5, %r6, 2;
	setp.ge.u32 	%p6, %r8, %r21;
	mul.wide.u32 	%rd11, %r7, 4;
	add.s64 	%rd5, %rd3, %rd11;
	mul.wide.u32 	%rd12, %r8, 4;
	add.s64 	%rd6, %rd2, %rd12;
	or.pred  	%p7, %p5, %p6;
	@%p7 bra 	$L__BB0_9;
	add.s32 	%r44, %r7, -1;
	ld.global.u32 	%r27, [%rd5+-4];
	ld.global.u32 	%r28, [%rd6];
	setp.gt.s32 	%p8, %r27, %r28;
	@%p8 bra 	$L__BB0_12;
$L__BB0_9:
	setp.eq.s32 	%p9, %r8, 0;
	setp.ge.s32 	%p10, %r7, %r20;
	or.pred  	%p11, %p10, %p9;
	@%p11 bra 	$L__BB0_13;
	add.s32 	%r29, %r8, -1;
	mul.wide.u32 	%rd13, %r29, 4;
	add.s64 	%rd14, %rd2, %rd13;
	ld.global.u32 	%r30, [%rd14];
	ld.global.u32 	%r31, [%rd5];
	setp.le.s32 	%p12, %r30, %r31;
	@%p12 bra 	$L__BB0_13;
	add.s32 	%r43, %r7, 1;
	mov.u32 	%r44, %r4;
$L__BB0_12:
	setp.gt.s32 	%p18, %r43, %r44;
	@%p18 bra 	$L__BB0_2;
	bra.uni 	$L__BB0_3;
$L__BB0_13:
	setp.gt.s32 	%p13, %r1, 9;
	@%p13 bra 	$L__BB0_15;
	add.u64 	%rd15, %SP, 0;
	add.u64 	%rd16, %SPL, 0;
	st.local.v2.u32 	[%rd16], {%r1, %r7};
	st.local.u32 	[%rd16+8], %r8;
	mov.u64 	%rd17, $str;
	cvta.global.u64 	%rd18, %rd17;
	{ // callseq 0, 0
	.param .b64 param0;
	st.param.b64 	[param0], %rd18;
	.param .b64 param1;
	st.param.b64 	[param1], %rd15;
	.param .b32 retval0;
	call.uni (retval0), 
	vprintf, 
	(
	param0, 
	param1
	);
	ld.param.b32 	%r32, [retval0];
	} // callseq 0
$L__BB0_15:
	setp.ge.u32 	%p14, %r8, %r21;
	@%p14 bra 	$L__BB0_21;
	setp.lt.s32 	%p15, %r7, %r20;
	@%p15 bra 	$L__BB0_20;
	ld.global.u32 	%r46, [%rd6];
$L__BB0_18:
	setp.gt.s32 	%p17, %r1, 9;
	mul.wide.s32 	%rd19, %r1, 4;
	add.s64 	%rd20, %rd1, %rd19;
	st.global.u32 	[%rd20], %r46;
	@%p17 bra 	$L__BB0_23;
	ld.global.u32 	%r35, [%rd6];
	st.local.v2.u32 	[%rd4], {%r1, %r35};
	st.local.u32 	[%rd4+8], %r8;
	mov.u64 	%rd21, $str$2;
	cvta.global.u64 	%rd22, %rd21;
	{ // callseq 1, 0
	.param .b64 param0;
	st.param.b64 	[param0], %rd22;
	.param .b64 param1;
	st.param.b64 	[param1], %rd10;
	.param .b32 retval0;
	call.uni (retval0), 
	vprintf, 
	(
	param0, 
	param1
	);
	ld.param.b32 	%r36, [retval0];
	} // callseq 1
	bra.uni 	$L__BB0_23;
$L__BB0_20:
	ld.global.u32 	%r34, [%rd5];
	ld.global.u32 	%r46, [%rd6];
	setp.gt.s32 	%p16, %r34, %r46;
	@%p16 bra 	$L__BB0_18;
$L__BB0_21:
	mul.wide.s32 	%rd24, %r7, 4;
	add.s64 	%rd25, %rd3, %rd24;
	ld.global.u32 	%r18, [%rd25];
	mul.wide.s32 	%rd26, %r1, 4;
	add.s64 	%rd27, %rd1, %rd26;
	st.global.u32 	[%rd27], %r18;
	setp.gt.s32 	%p19, %r1, 9;
	@%p19 bra 	$L__BB0_23;
	st.local.v2.u32 	[%rd4], {%r1, %r18};
	st.local.u32 	[%rd4+8], %r7;
	mov.u64 	%rd28, $str$1;
	cvta.global.u64 	%rd29, %rd28;
	{ // callseq 2, 0
	.param .b64 param0;
	st.param.b64 	[param0], %rd29;
	.param .b64 param1;
	st.param.b64 	[param1], %rd10;
	.param .b32 retval0;
	call.uni (retval0), 
	vprintf, 
	(
	param0, 
	param1
	);
	ld.param.b32 	%r39, [retval0];
	} // callseq 2
$L__BB0_23:
	ret;

}


// ===== COMPILED SASS (sm_100) =====

	.target	sm_100

	.elftype	@"ET_EXEC"


//--------------------- .note.nv.tkinfo           --------------------------
	.section	.note.nv.tkinfo,"",@"SHT_NOTE"
	.sectionflags	@"SHF_NOTE_NV_TKINFO"
	.tkinfo
        /*0018*/ 	.word	0x00000002
        /*0030*/ 	.string	""
        /*0030*/ 	.string	"ptxas"
        /*0030*/ 	.string	"Cuda compilation tools, release 13.0, V13.0.88"
        /*0030*/ 	.string	"Build cuda_13.0.r13.0/compiler.36424714_0"
        /*0030*/ 	.string	"-arch sm_100 -m 64 "



//--------------------- .note.nv.cuinfo           --------------------------
	.section	.note.nv.cuinfo,"",@"SHT_NOTE"
	.sectionflags	@"SHF_NOTE_NV_CUINFO"
        /*0018*/ 	.short	0x0002
        /*001a*/ 	.short	0x0064
        /*001c*/ 	.short	0x0082
	.zero		2


//--------------------- .nv.info                  --------------------------
	.section	.nv.info,"",@"SHT_CUDA_INFO"
	.align	4


	//----- nvinfo : EIATTR_REGCOUNT
	.align		4
        /*0000*/ 	.byte	0x04, 0x2f
        /*0002*/ 	.short	(.L_4 - .L_3)
	.align		4
.L_3:
        /*0004*/ 	.word	index@(_Z20parallel_merge_debugPKiS0_Piii)
        /*0008*/ 	.word	0x0000001d


	//----- nvinfo : EIATTR_FRAME_SIZE
	.align		4
.L_4:
        /*000c*/ 	.byte	0x04, 0x11
        /*000e*/ 	.short	(.L_6 - .L_5)
	.align		4
.L_5:
        /*0010*/ 	.word	index@(_Z20parallel_merge_debugPKiS0_Piii)
        /*0014*/ 	.word	0x00000020


	//----- nvinfo : EIATTR_MIN_STACK_SIZE
	.align		4
.L_6:
        /*0018*/ 	.byte	0x04, 0x12
        /*001a*/ 	.short	(.L_8 - .L_7)
	.align		4
.L_7:
        /*001c*/ 	.word	index@(_Z20parallel_merge_debugPKiS0_Piii)
        /*0020*/ 	.word	0x00000020
.L_8:


//--------------------- .nv.compat                --------------------------
	.section	.nv.compat,"",@"SHT_CUDA_COMPAT_INFO"
	.align	4
        /*0000*/ 	.byte	0x02, 0x09, 0x00, 0x00, 0x02, 0x02, 0x01, 0x00, 0x02, 0x05, 0x05, 0x00, 0x03, 0x07, 0x01, 0x01
        /*0010*/ 	.byte	0x02, 0x03, 0x00, 0x00, 0x02, 0x06, 0x01, 0x00, 0x04, 0x0b, 0x08, 0x00, 0x09, 0x00, 0x00, 0x00
        /*0020*/ 	.byte	0x00, 0x00, 0x00, 0x00


//--------------------- .nv.info._Z20parallel_merge_debugPKiS0_Piii --------------------------
	.section	.nv.info._Z20parallel_merge_debugPKiS0_Piii,"",@"SHT_CUDA_INFO"
	.sectionflags	@""
	.align	4


	//----- nvinfo : EIATTR_CUDA_API_VERSION
	.align		4
        /*0000*/ 	.byte	0x04, 0x37
        /*0002*/ 	.short	(.L_10 - .L_9)
.L_9:
        /*0004*/ 	.word	0x00000082


	//----- nvinfo : EIATTR_KPARAM_INFO
	.align		4
.L_10:
        /*0008*/ 	.byte	0x04, 0x17
        /*000a*/ 	.short	(.L_12 - .L_11)
.L_11:
        /*000c*/ 	.word	0x00000000
        /*0010*/ 	.short	0x0004
        /*0012*/ 	.short	0x001c
        /*0014*/ 	.byte	0x00, 0xf0, 0x11, 0x00


	//----- nvinfo : EIATTR_KPARAM_INFO
	.align		4
.L_12:
        /*0018*/ 	.byte	0x04, 0x17
        /*001a*/ 	.short	(.L_14 - .L_13)
.L_13:
        /*001c*/ 	.word	0x00000000
        /*0020*/ 	.short	0x0003
        /*0022*/ 	.short	0x0018
        /*0024*/ 	.byte	0x00, 0xf0, 0x11, 0x00


	//----- nvinfo : EIATTR_KPARAM_INFO
	.align		4
.L_14:
        /*0028*/ 	.byte	0x04, 0x17
        /*002a*/ 	.short	(.L_16 - .L_15)
.L_15:
        /*002c*/ 	.word	0x00000000
        /*0030*/ 	.short	0x0002
        /*0032*/ 	.short	0x0010
        /*0034*/ 	.byte	0x00, 0xf5, 0x21, 0x00


	//----- nvinfo : EIATTR_KPARAM_INFO
	.align		4
.L_16:
        /*0038*/ 	.byte	0x04, 0x17
        /*003a*/ 	.short	(.L_18 - .L_17)
.L_17:
        /*003c*/ 	.word	0x00000000
        /*0040*/ 	.short	0x0001
        /*0042*/ 	.short	0x0008
        /*0044*/ 	.byte	0x00, 0xf5, 0x21, 0x00


	//----- nvinfo : EIATTR_KPARAM_INFO
	.align		4
.L_18:
        /*0048*/ 	.byte	0x04, 0x17
        /*004a*/ 	.short	(.L_20 - .L_19)
.L_19:
        /*004c*/ 	.word	0x00000000
        /*0050*/ 	.short	0x0000
        /*0052*/ 	.short	0x0000
        /*0054*/ 	.byte	0x00, 0xf5, 0x21, 0x00


	//----- nvinfo : EIATTR_SPARSE_MMA_MASK
	.align		4
.L_20:
        /*0058*/ 	.byte	0x03, 0x50
        /*005a*/ 	.short	0x0000


	//----- nvinfo : EIATTR_MAXREG_COUNT
	.align		4
        /*005c*/ 	.byte	0x03, 0x1b
        /*005e*/ 	.short	0x00ff


	//----- nvinfo : EIATTR_EXTERNS
	.align		4
        /*0060*/ 	.byte	0x04, 0x0f
        /*0062*/ 	.short	(.L_22 - .L_21)


	//   ....[0]....
	.align		4
.L_21:
        /*0064*/ 	.word	index@(vprintf)


	//----- nvinfo : EIATTR_MERCURY_ISA_VERSION
	.align		4
.L_22:
        /*0068*/ 	.byte	0x03, 0x5f
        /*006a*/ 	.short	0x0101


	//----- nvinfo : EIATTR_VRC_CTA_INIT_COUNT
	.align		4
        /*006c*/ 	.byte	0x02, 0x4a
	.zero		1
	.zero		1


	//----- nvinfo : EIATTR_SYSCALL_OFFSETS
	.align		4
        /*0070*/ 	.byte	0x04, 0x46
        /*0072*/ 	.short	(.L_24 - .L_23)


	//   ....[0]....
.L_23:
        /*0074*/ 	.word	0x000004c0


	//   ....[1]....
        /*0078*/ 	.word	0x000006e0


	//   ....[2]....
        /*007c*/ 	.word	0x00000800


	//----- nvinfo : EIATTR_EXIT_INSTR_OFFSETS
	.align		4
.L_24:
        /*0080*/ 	.byte	0x04, 0x1c
        /*0082*/ 	.short	(.L_26 - .L_25)


	//   ....[0]....
.L_25:
        /*0084*/ 	.word	0x000000d0


	//   ....[1]....
        /*0088*/ 	.word	0x00000620


	//   ....[2]....
        /*008c*/ 	.word	0x000006f0


	//   ....[3]....
        /*0090*/ 	.word	0x00000740


	//   ....[4]....
        /*0094*/ 	.word	0x00000810


	//----- nvinfo : EIATTR_CRS_STACK_SIZE
	.align		4
.L_26:
        /*0098*/ 	.byte	0x04, 0x1e
        /*009a*/ 	.short	(.L_28 - .L_27)
.L_27:
        /*009c*/ 	.word	0x00000000


	//----- nvinfo : EIATTR_CBANK_PARAM_SIZE
	.align		4
.L_28:
        /*00a0*/ 	.byte	0x03, 0x19
        /*00a2*/ 	.short	0x0020


	//----- nvinfo : EIATTR_PARAM_CBANK
	.align		4
        /*00a4*/ 	.byte	0x04, 0x0a
        /*00a6*/ 	.short	(.L_30 - .L_29)
	.align		4
.L_29:
        /*00a8*/ 	.word	index@(.nv.constant0._Z20parallel_merge_debugPKiS0_Piii)
        /*00ac*/ 	.short	0x0380
        /*00ae*/ 	.short	0x0020


	//----- nvinfo : EIATTR_SW_WAR
	.align		4
.L_30:
        /*00b0*/ 	.byte	0x04, 0x36
        /*00b2*/ 	.short	(.L_32 - .L_31)
.L_31:
        /*00b4*/ 	.word	0x00000008
.L_32:


//--------------------- .nv.callgraph             --------------------------
	.section	.nv.callgraph,"",@"SHT_CUDA_CALLGRAPH"
	.align	4
	.sectionentsize	8
	.align		4
        /*0000*/ 	.word	0x00000000
	.align		4
        /*0004*/ 	.word	0xffffffff
	.align		4
        /*0008*/ 	.word	index@(_Z20parallel_merge_debugPKiS0_Piii)
	.align		4
        /*000c*/ 	.word	index@(vprintf)
	.align		4
        /*0010*/ 	.word	0x00000000
	.align		4
        /*0014*/ 	.word	0xfffffffe
	.align		4
        /*0018*/ 	.word	0x00000000
	.align		4
        /*001c*/ 	.word	0xfffffffd
	.align		4
        /*0020*/ 	.word	0x00000000
	.align		4
        /*0024*/ 	.word	0xfffffffc


//--------------------- .nv.constant4             --------------------------
	.section	.nv.constant4,"a",@progbits
	.align	8
	.align		8
.nv.constant4:
        /*0000*/ 	.dword	vprintf
	.align		8
        /*0008*/ 	.dword	$str
	.align		8
        /*0010*/ 	.dword	$str$1
	.align		8
        /*0018*/ 	.dword	$str$2


//--------------------- .text._Z20parallel_merge_debugPKiS0_Piii --------------------------
	.section	.text._Z20parallel_merge_debugPKiS0_Piii,"ax",@progbits
	.align	128
        .global         _Z20parallel_merge_debugPKiS0_Piii
        .type           _Z20parallel_merge_debugPKiS0_Piii,@function
        .size           _Z20parallel_merge_debugPKiS0_Piii,(.L_x_14 - _Z20parallel_merge_debugPKiS0_Piii)
        .other          _Z20parallel_merge_debugPKiS0_Piii,@"STO_CUDA_ENTRY STV_DEFAULT"
_Z20parallel_merge_debugPKiS0_Piii:
.text._Z20parallel_merge_debugPKiS0_Piii:
[----:B------:R-:W0:Y:S01]  /*0000*/  LDC R1, c[0x0][0x37c] ;  /* 0x0000df00ff017b82 */ /* 0x000e220000000800 */
[----:B------:R-:W1:Y:S01]  /*0010*/  S2R R3, SR_TID.X ;  /* 0x0000000000037919 */ /* 0x000e620000002100 */
[----:B------:R-:W2:Y:S06]  /*0020*/  LDCU UR6, c[0x0][0x2fc] ;  /* 0x00005f80ff0677ac */ /* 0x000eac0008000800 */
[----:B------:R-:W1:Y:S01]  /*0030*/  S2UR UR7, SR_CTAID.X ;  /* 0x00000000000779c3 */ /* 0x000e620000002500 */
[----:B0-----:R-:W-:Y:S01]  /*0040*/  VIADD R1, R1, 0xffffffe0 ;  /* 0xffffffe001017836 */ /* 0x001fe20000000000 */
[----:B------:R-:W0:Y:S01]  /*0050*/  LDCU.64 UR8, c[0x0][0x398] ;  /* 0x00007300ff0877ac */ /* 0x000e220008000a00 */
[----:B------:R-:W3:Y:S05]  /*0060*/  LDCU UR5, c[0x0][0x2f8] ;  /* 0x00005f00ff0577ac */ /* 0x000eea0008000800 */
[----:B------:R-:W1:Y:S01]  /*0070*/  LDC R22, c[0x0][0x360] ;  /* 0x0000d800ff167b82 */ /* 0x000e620000000800 */
[----:B0-----:R-:W-:Y:S01]  /*0080*/  UIADD3 UR4, UPT, UPT, UR9, UR8, URZ ;  /* 0x0000000809047290 */ /* 0x001fe2000fffe0ff */
[----:B---3--:R-:W-:-:S05]  /*0090*/  IADD3 R6, P1, PT, R1, UR5, RZ ;  /* 0x0000000501067c10 */ /* 0x008fca000ff3e0ff */
[----:B--2---:R-:W-:Y:S02]  /*00a0*/  IMAD.X R7, RZ, RZ, UR6, P1 ;  /* 0x00000006ff077e24 */ /* 0x004fe400088e06ff */
[----:B-1----:R-:W-:-:S05]  /*00b0*/  IMAD R22, R22, UR7, R3 ;  /* 0x0000000716167c24 */ /* 0x002fca000f8e0203 */
[----:B------:R-:W-:-:S13]  /*00c0*/  ISETP.GE.AND P0, PT, R22, UR4, PT ;  /* 0x0000000416007c0c */ /* 0x000fda000bf06270 */
[----:B------:R-:W-:Y:S05]  /*00d0*/  @P0 EXIT ;  /* 0x000000000000094d */ /* 0x000fea0003800000 */
[C---:B------:R-:W-:Y:S01]  /*00e0*/  VIADDMNMX R0, R22.reuse, -UR9, RZ, !PT ;  /* 0x8000000916007c46 */ /* 0x040fe2000f8001ff */
[----:B------:R-:W0:Y:S01]  /*00f0*/  LDCU.64 UR36, c[0x0][0x358] ;  /* 0x00006b00ff2477ac */ /* 0x000e220008000a00 */
[----:B------:R-:W-:Y:S01]  /*0100*/  VIMNMX R3, PT, PT, R22, UR8, PT ;  /* 0x0000000816037c48 */ /* 0x000fe2000bfe0100 */
[----:B------:R-:W-:Y:S01]  /*0110*/  BSSY.RECONVERGENT B8, `(.L_x_0) ;  /* 0x0000049000087945 */ /* 0x000fe20003800200 */
[----:B------:R-:W-:Y:S01]  /*0120*/  IADD3 R2, P1, PT, R6, 0x10, RZ ;  /* 0x0000001006027810 */ /* 0x000fe20007f3e0ff */
[----:B------:R-:W1:Y:S01]  /*0130*/  LDCU UR38, c[0x0][0x398] ;  /* 0x00007300ff2677ac */ /* 0x000e620008000800 */
[----:B------:R-:W-:-:S03]  /*0140*/  ISETP.GT.AND P0, PT, R0, R3, PT ;  /* 0x000000030000720c */ /* 0x000fc60003f04270 */
[----:B------:R-:W-:-:S10]  /*0150*/  IMAD.X R24, RZ, RZ, R7, P1 ;  /* 0x000000ffff187224 */ /* 0x000fd400008e0607 */
[----:B0-----:R-:W-:Y:S05]  /*0160*/  @P0 BRA `(.L_x_1) ;  /* 0x00000004000c0947 */ /* 0x001fea0003800000 */
[----:B------:R-:W0:Y:S08]  /*0170*/  LDC R13, c[0x0][0x39c] ;  /* 0x0000e700ff0d7b82 */ /* 0x000e300000000800 */
[----:B------:R-:W2:Y:S08]  /*0180*/  LDC.64 R8, c[0x0][0x380] ;  /* 0x0000e000ff087b82 */ /* 0x000eb00000000a00 */
[----:B------:R-:W3:Y:S02]  /*0190*/  LDC.64 R4, c[0x0][0x388] ;  /* 0x0000e200ff047b82 */ /* 0x000ee40000000a00 */
.L_x_6:
[--C-:B------:R-:W-:Y:S01]  /*01a0*/  IMAD.IADD R10, R0, 0x1, R3.reuse ;  /* 0x00000001000a7824 */ /* 0x100fe200078e0203 */
[----:B------:R-:W-:Y:S01]  /*01b0*/  BSSY.RELIABLE B7, `(.L_x_2) ;  /* 0x0000024000077945 */ /* 0x000fe20003800100 */
[----:B------:R-:W-:-:S03]  /*01c0*/  IMAD.MOV.U32 R12, RZ, RZ, R3 ;  /* 0x000000ffff0c7224 */ /* 0x000fc600078e0003 */
[----:B------:R-:W-:-:S05]  /*01d0*/  SHF.R.U32.HI R23, RZ, 0x1, R10 ;  /* 0x00000001ff177819 */ /* 0x000fca000001160a */
[----:B------:R-:W-:-:S05]  /*01e0*/  IMAD.IADD R26, R22, 0x1, -R23 ;  /* 0x00000001161a7824 */ /* 0x000fca00078e0a17 */
[----:B------:R-:W-:-:S13]  /*01f0*/  ISETP.GT.AND P0, PT, R26, -0x1, PT ;  /* 0xffffffff1a00780c */ /* 0x000fda0003f04270 */
[----:B------:R-:W-:Y:S01]  /*0200*/  @!P0 VIADD R3, R23, 0xffffffff ;  /* 0xffffffff17038836 */ /* 0x000fe20000000000 */
[----:B------:R-:W-:Y:S06]  /*0210*/  @!P0 BRA `(.L_x_3) ;  /* 0x0000000000688947 */ /* 0x000fec0003800000 */
[----:B0-----:R-:W-:-:S13]  /*0220*/  ISETP.GT.AND P0, PT, R26, R13, PT ;  /* 0x0000000d1a00720c */ /* 0x001fda0003f04270 */
[----:B------:R-:W-:Y:S01]  /*0230*/  @P0 VIADD R0, R23, 0x1 ;  /* 0x0000000117000836 */ /* 0x000fe20000000000 */
[----:B------:R-:W-:Y:S06]  /*0240*/  @P0 BRA `(.L_x_3) ;  /* 0x00000000005c0947 */ /* 0x000fec0003800000 */
[----:B------:R-:W-:Y:S01]  /*0250*/  ISETP.GE.U32.AND P0, PT, R26, R13, PT ;  /* 0x0000000d1a00720c */ /* 0x000fe20003f06070 */
[----:B--2---:R-:W-:-:S03]  /*0260*/  IMAD.WIDE.U32 R18, R23, 0x4, R8 ;  /* 0x0000000417127825 */ /* 0x004fc600078e0008 */
[----:B------:R-:W-:Y:S01]  /*0270*/  ISETP.LT.OR P0, PT, R10, 0x2, P0 ;  /* 0x000000020a00780c */ /* 0x000fe20000701670 */
[----:B---3--:R-:W-:-:S12]  /*0280*/  IMAD.WIDE.U32 R16, R26, 0x4, R4 ;  /* 0x000000041a107825 */ /* 0x008fd800078e0004 */
[----:B------:R-:W-:Y:S05]  /*0290*/  @P0 BRA `(.L_x_4) ;  /* 0x0000000000140947 */ /* 0x000fea0003800000 */
[----:B------:R-:W2:Y:S04]  /*02a0*/  LDG.E R3, desc[UR36][R18.64+-0x4] ;  /* 0xfffffc2412037981 */ /* 0x000ea8000c1e1900 */
[----:B------:R-:W2:Y:S02]  /*02b0*/  LDG.E R10, desc[UR36][R16.64] ;  /* 0x00000024100a7981 */ /* 0x000ea4000c1e1900 */
[----:B--2---:R-:W-:Y:S01]  /*02c0*/  ISETP.GT.AND P0, PT, R3, R10, PT ;  /* 0x0000000a0300720c */ /* 0x004fe20003f04270 */
[----:B------:R-:W-:-:S12]  /*02d0*/  VIADD R3, R23, 0xffffffff ;  /* 0xffffffff17037836 */ /* 0x000fd80000000000 */
[----:B------:R-:W-:Y:S05]  /*02e0*/  @P0 BRA `(.L_x_3) ;  /* 0x0000000000340947 */ /* 0x000fea0003800000 */
.L_x_4:
[----:B------:R-:W-:-:S04]  /*02f0*/  ISETP.NE.AND P0, PT, R26, RZ, PT ;  /* 0x000000ff1a00720c */ /* 0x000fc80003f05270 */
[----:B-1----:R-:W-:-:S13]  /*0300*/  ISETP.GE.OR P0, PT, R23, UR38, !P0 ;  /* 0x0000002617007c0c */ /* 0x002fda000c706670 */
[----:B------:R-:W-:Y:S05]  /*0310*/  @P0 BREAK.RELIABLE B7 ;  /* 0x0000000000070942 */ /* 0x000fea0003800100 */
[----:B------:R-:W-:Y:S05]  /*0320*/  @P0 BRA `(.L_x_5) ;  /* 0x0000000000380947 */ /* 0x000fea0003800000 */
[----:B------:R-:W-:Y:S01]  /*0330*/  VIADD R11, R26, 0xffffffff ;  /* 0xffffffff1a0b7836 */ /* 0x000fe20000000000 */
[----:B------:R-:W2:Y:S03]  /*0340*/  LDG.E R3, desc[UR36][R18.64] ;  /* 0x0000002412037981 */ /* 0x000ea6000c1e1900 */
[----:B------:R-:W-:-:S06]  /*0350*/  IMAD.WIDE.U32 R10, R11, 0x4, R4 ;  /* 0x000000040b0a7825 */ /* 0x000fcc00078e0004 */
[----:B------:R-:W2:Y:S02]  /*0360*/  LDG.E R10, desc[UR36][R10.64] ;  /* 0x000000240a0a7981 */ /* 0x000ea4000c1e1900 */
[----:B--2---:R-:W-:-:S13]  /*0370*/  ISETP.GT.AND P0, PT, R10, R3, PT ;  /* 0x000000030a00720c */ /* 0x004fda0003f04270 */
[----:B------:R-:W-:Y:S05]  /*0380*/  @!P0 BREAK.RELIABLE B7 ;  /* 0x0000000000078942 */ /* 0x000fea0003800100 */
[----:B------:R-:W-:Y:S05]  /*0390*/  @!P0 BRA `(.L_x_5) ;  /* 0x00000000001c8947 */ /* 0x000fea0003800000 */
[----:B------:R-:W-:Y:S01]  /*03a0*/  IMAD.MOV.U32 R3, RZ, RZ, R12 ;  /* 0x000000ffff037224 */ /* 0x000fe200078e000c */
[----:B------:R-:W-:-:S07]  /*03b0*/  IADD3 R0, PT, PT, R23, 0x1, RZ ;  /* 0x0000000117007810 */ /* 0x000fce0007ffe0ff */
.L_x_3:
[----:B------:R-:W-:-:S13]  /*03c0*/  ISETP.GT.AND P0, PT, R0, R3, PT ;  /* 0x000000030000720c */ /* 0x000fda0003f04270 */
[----:B------:R-:W-:Y:S05]  /*03d0*/  @P0 BREAK.RELIABLE B7 ;  /* 0x0000000000070942 */ /* 0x000fea0003800100 */
[----:B------:R-:W-:Y:S05]  /*03e0*/  @P0 BRA `(.L_x_1) ;  /* 0x00000000006c0947 */ /* 0x000fea0003800000 */
[----:B-1----:R-:W-:Y:S05]  /*03f0*/  BSYNC.RELIABLE B7 ;  /* 0x0000000000077941 */ /* 0x002fea0003800100 */
.L_x_2:
[----:B------:R-:W-:Y:S05]  /*0400*/  BRA `(.L_x_6) ;  /* 0xfffffffc00647947 */ /* 0x000fea000383ffff */
.L_x_5:
[----:B------:R-:W-:Y:S01]  /*0410*/  ISETP.GT.AND P0, PT, R22, 0x9, PT ;  /* 0x000000091600780c */ /* 0x000fe20003f04270 */
[----:B------:R-:W-:-:S12]  /*0420*/  BSSY.RECONVERGENT B6, `(.L_x_7) ;  /* 0x000000b000067945 */ /* 0x000fd80003800200 */
[----:B------:R-:W-:Y:S05]  /*0430*/  @P0 BRA `(.L_x_8) ;  /* 0x0000000000240947 */ /* 0x000fea0003800000 */
[----:B------:R-:W-:Y:S01]  /*0440*/  MOV R8, 0x0 ;  /* 0x0000000000087802 */ /* 0x000fe20000000f00 */
[----:B------:R0:W-:Y:S01]  /*0450*/  STL.64 [R1], R22 ;  /* 0x0000001601007387 */ /* 0x0001e20000100a00 */
[----:B------:R-:W1:Y:S03]  /*0460*/  LDCU.64 UR4, c[0x4][0x8] ;  /* 0x01000100ff0477ac */ /* 0x000e660008000a00 */
[----:B------:R0:W-:Y:S01]  /*0470*/  STL [R1+0x8], R26 ;  /* 0x0000081a01007387 */ /* 0x0001e20000100800 */
[----:B------:R-:W2:Y:S01]  /*0480*/  LDC.64 R8, c[0x4][R8] ;  /* 0x0100000008087b82 */ /* 0x000ea20000000a00 */
[----:B-1----:R-:W-:Y:S02]  /*0490*/  IMAD.U32 R4, RZ, RZ, UR4 ;  /* 0x00000004ff047e24 */ /* 0x002fe4000f8e00ff */
[----:B0-----:R-:W-:-:S07]  /*04a0*/  IMAD.U32 R5, RZ, RZ, UR5 ;  /* 0x00000005ff057e24 */ /* 0x001fce000f8e00ff */
[----:B------:R-:W-:-:S07]  /*04b0*/  LEPC R20, `(.L_x_8) ;  /* 0x000000001014794e */ /* 0x000fce0000000000 */
[----:B--2---:R-:W-:Y:S05]  /*04c0*/  CALL.ABS.NOINC R8 ;  /* 0x0000000008007343 */ /* 0x004fea0003c00000 */
.L_x_8:
[----:B------:R-:W-:Y:S05]  /*04d0*/  BSYNC.RECONVERGENT B6 ;  /* 0x0000000000067941 */ /* 0x000fea0003800200 */
.L_x_7:
[----:B------:R-:W0:Y:S02]  /*04e0*/  LDCU UR4, c[0x0][0x39c] ;  /* 0x00007380ff0477ac */ /* 0x000e240008000800 */
[----:B0-----:R-:W-:-:S13]  /*04f0*/  ISETP.GE.U32.AND P0, PT, R26, UR4, PT ;  /* 0x000000041a007c0c */ /* 0x001fda000bf06070 */
[----:B------:R-:W-:Y:S05]  /*0500*/  @P0 BRA `(.L_x_1) ;  /* 0x0000000000240947 */ /* 0x000fea0003800000 */
[----:B------:R-:W0:Y:S02]  /*0510*/  LDCU UR4, c[0x0][0x398] ;  /* 0x00007300ff0477ac */ /* 0x000e240008000800 */
[----:B0-----:R-:W-:-:S13]  /*0520*/  ISETP.GE.AND P0, PT, R23, UR4, PT ;  /* 0x0000000417007c0c */ /* 0x001fda000bf06270 */
[----:B------:R-:W-:Y:S05]  /*0530*/  @!P0 BRA `(.L_x_9) ;  /* 0x0000000000088947 */ /* 0x000fea0003800000 */
[----:B------:R0:W5:Y:S01]  /*0540*/  LDG.E R3, desc[UR36][R16.64] ;  /* 0x0000002410037981 */ /* 0x000162000c1e1900 */
[----:B------:R-:W-:Y:S05]  /*0550*/  BRA `(.L_x_10) ;  /* 0x0000000000687947 */ /* 0x000fea0003800000 */
.L_x_9:
[----:B------:R-:W2:Y:S04]  /*0560*/  LDG.E R18, desc[UR36][R18.64] ;  /* 0x0000002412127981 */ /* 0x000ea8000c1e1900 */
[----:B------:R-:W2:Y:S02]  /*0570*/  LDG.E R3, desc[UR36][R16.64] ;  /* 0x0000002410037981 */ /* 0x000ea4000c1e1900 */
[----:B--2---:R-:W-:-:S13]  /*0580*/  ISETP.GT.AND P0, PT, R18, R3, PT ;  /* 0x000000031200720c */ /* 0x004fda0003f04270 */
[----:B------:R-:W-:Y:S05]  /*0590*/  @P0 BRA `(.L_x_10) ;  /* 0x0000000000580947 */ /* 0x000fea0003800000 */
.L_x_1:
[----:B-1----:R-:W-:Y:S05]  /*05a0*/  BSYNC.RECONVERGENT B8 ;  /* 0x0000000000087941 */ /* 0x002fea0003800200 */
.L_x_0:
[----:B---3--:R-:W1:Y:S08]  /*05b0*/  LDC.64 R4, c[0x0][0x380] ;  /* 0x0000e000ff047b82 */ /* 0x008e700000000a00 */
[----:B------:R-:W3:Y:S01]  /*05c0*/  LDC.64 R6, c[0x0][0x390] ;  /* 0x0000e400ff067b82 */ /* 0x000ee20000000a00 */
[----:B-1----:R-:W-:-:S05]  /*05d0*/  IMAD.WIDE R4, R23, 0x4, R4 ;  /* 0x0000000417047825 */ /* 0x002fca00078e0204 */
[----:B------:R-:W4:Y:S01]  /*05e0*/  LDG.E R11, desc[UR36][R4.64] ;  /* 0x00000024040b7981 */ /* 0x000f22000c1e1900 */
[C---:B------:R-:W-:Y:S01]  /*05f0*/  ISETP.GT.AND P0, PT, R22.reuse, 0x9, PT ;  /* 0x000000091600780c */ /* 0x040fe20003f04270 */
[----:B---3--:R-:W-:-:S05]  /*0600*/  IMAD.WIDE R6, R22, 0x4, R6 ;  /* 0x0000000416067825 */ /* 0x008fca00078e0206 */
[----:B----4-:R1:W-:Y:S07]  /*0610*/  STG.E desc[UR36][R6.64], R11 ;  /* 0x0000000b06007986 */ /* 0x0103ee000c101924 */
[----:B------:R-:W-:Y:S05]  /*0620*/  @P0 EXIT ;  /* 0x000000000000094d */ /* 0x000fea0003800000 */
[----:B------:R-:W-:Y:S01]  /*0630*/  IMAD.MOV.U32 R10, RZ, RZ, R22 ;  /* 0x000000ffff0a7224 */ /* 0x000fe200078e0016 */
[----:B------:R-:W-:Y:S01]  /*0640*/  MOV R0, 0x0 ;  /* 0x0000000000007802 */ /* 0x000fe20000000f00 */
[----:B------:R3:W-:Y:S01]  /*0650*/  STL [R1+0x18], R23 ;  /* 0x0000181701007387 */ /* 0x0007e20000100800 */
[----:B------:R-:W4:Y:S01]  /*0660*/  LDCU.64 UR4, c[0x4][0x10] ;  /* 0x01000200ff0477ac */ /* 0x000f220008000a00 */
[----:B-1----:R-:W-:Y:S01]  /*0670*/  IMAD.MOV.U32 R6, RZ, RZ, R2 ;  /* 0x000000ffff067224 */ /* 0x002fe200078e0002 */
[----:B--2---:R3:W1:Y:S01]  /*0680*/  LDC.64 R8, c[0x4][R0] ;  /* 0x0100000000087b82 */ /* 0x0046620000000a00 */
[----:B------:R3:W-:Y:S01]  /*0690*/  STL.64 [R1+0x10], R10 ;  /* 0x0000100a01007387 */ /* 0x0007e20000100a00 */
[----:B------:R-:W-:Y:S01]  /*06a0*/  MOV R7, R24 ;  /* 0x0000001800077202 */ /* 0x000fe20000000f00 */
[----:B----4-:R-:W-:Y:S02]  /*06b0*/  IMAD.U32 R4, RZ, RZ, UR4 ;  /* 0x00000004ff047e24 */ /* 0x010fe4000f8e00ff */
[----:B---3--:R-:W-:-:S07]  /*06c0*/  IMAD.U32 R5, RZ, RZ, UR5 ;  /* 0x00000005ff057e24 */ /* 0x008fce000f8e00ff */
[----:B------:R-:W-:-:S07]  /*06d0*/  LEPC R20, `(.L_x_11) ;  /* 0x000000001014794e */ /* 0x000fce0000000000 */
[----:B01----:R-:W-:Y:S05]  /*06e0*/  CALL.ABS.NOINC R8 ;  /* 0x0000000008007343 */ /* 0x003fea0003c00000 */
.L_x_11:
[----:B------:R-:W-:Y:S05]  /*06f0*/  EXIT ;  /* 0x000000000000794d */ /* 0x000fea0003800000 */
.L_x_10:
[----:B------:R-:W1:Y:S01]  /*0700*/  LDC.64 R4, c[0x0][0x390] ;  /* 0x0000e400ff047b82 */ /* 0x000e620000000a00 */
[C---:B------:R-:W-:Y:S01]  /*0710*/  ISETP.GT.AND P0, PT, R22.reuse, 0x9, PT ;  /* 0x000000091600780c */ /* 0x040fe20003f04270 */
[----:B-1----:R-:W-:-:S05]  /*0720*/  IMAD.WIDE R4, R22, 0x4, R4 ;  /* 0x0000000416047825 */ /* 0x002fca00078e0204 */
[----:B-----5:R1:W-:Y:S07]  /*0730*/  STG.E desc[UR36][R4.64], R3 ;  /* 0x0000000304007986 */ /* 0x0203ee000c101924 */
[----:B------:R-:W-:Y:S05]  /*0740*/  @P0 EXIT ;  /* 0x000000000000094d */ /* 0x000fea0003800000 */
[----:B------:R-:W2:Y:S01]  /*0750*/  LDG.E R23, desc[UR36][R16.64] ;  /* 0x0000002410177981 */ /* 0x000ea2000c1e1900 */
[----:B------:R-:W-:Y:S01]  /*0760*/  MOV R0, 0x0 ;  /* 0x0000000000007802 */ /* 0x000fe20000000f00 */
[----:B------:R-:W1:Y:S01]  /*0770*/  LDCU.64 UR4, c[0x4][0x18] ;  /* 0x01000300ff0477ac */ /* 0x000e620008000a00 */
[----:B------:R-:W-:Y:S01]  /*0780*/  IMAD.MOV.U32 R6, RZ, RZ, R2 ;  /* 0x000000ffff067224 */ /* 0x000fe200078e0002 */
[----:B------:R3:W-:Y:S01]  /*0790*/  STL [R1+0x18], R26 ;  /* 0x0000181a01007387 */ /* 0x0007e20000100800 */
[----:B------:R3:W4:Y:S01]  /*07a0*/  LDC.64 R8, c[0x4][R0] ;  /* 0x0100000000087b82 */ /* 0x0007220000000a00 */
[----:B------:R-:W-:Y:S02]  /*07b0*/  IMAD.MOV.U32 R7, RZ, RZ, R24 ;  /* 0x000000ffff077224 */ /* 0x000fe400078e0018 */
[----:B-1----:R-:W-:Y:S02]  /*07c0*/  IMAD.U32 R4, RZ, RZ, UR4 ;  /* 0x00000004ff047e24 */ /* 0x002fe4000f8e00ff */
[----:B------:R-:W-:Y:S01]  /*07d0*/  IMAD.U32 R5, RZ, RZ, UR5 ;  /* 0x00000005ff057e24 */ /* 0x000fe2000f8e00ff */
[----:B--2-4-:R3:W-:Y:S06]  /*07e0*/  STL.64 [R1+0x10], R22 ;  /* 0x0000101601007387 */ /* 0x0147ec0000100a00 */
[----:B------:R-:W-:-:S07]  /*07f0*/  LEPC R20, `(.L_x_12) ;  /* 0x000000001014794e */ /* 0x000fce0000000000 */
[----:B0--3--:R-:W-:Y:S05]  /*0800*/  CALL.ABS.NOINC R8 ;  /* 0x0000000008007343 */ /* 0x009fea0003c00000 */
.L_x_12:
[----:B------:R-:W-:Y:S05]  /*0810*/  EXIT ;  /* 0x000000000000794d */ /* 0x000fea0003800000 */
.L_x_13:
[----:B------:R-:W-:-:S00]  /*0820*/  BRA `(.L_x_13) ;  /* 0xfffffffc00fc7947 */ /* 0x000fc0000383ffff */
[----:B------:R-:W-:-:S00]  /*0830*/  NOP ;  /* 0x0000000000007918 */ /* 0x000fc00000000000 */
        /* <DEDUP_REMOVED lines=12> */
.L_x_14:


//--------------------- .nv.global.init           --------------------------
	.section	.nv.global.init,"aw",@progbits
.nv.global.init:
	.type		$str,@object
	.size		$str,($str$2 - $str)
$str:
        /*0000*/ 	.byte	0x63, 0x6f, 0x5f, 0x72, 0x61, 0x6e, 0x6b, 0x5b, 0x6b, 0x3d, 0x25, 0x64, 0x5d, 0x20, 0x3d, 0x3e
        /*0010*/ 	.byte	0x20, 0x69, 0x3d, 0x25, 0x64, 0x2c, 0x20, 0x6a, 0x3d, 0x25, 0x64, 0x0a, 0x00
	.type		$str$2,@object
	.size		$str$2,($str$1 - $str$2)
$str$2:
        /*001d*/ 	.byte	0x54, 0x49, 0x44, 0x20, 0x25, 0x64, 0x3a, 0x20, 0x70, 0x69, 0x63, 0x6b, 0x65, 0x64, 0x20, 0x25
        /*002d*/ 	.byte	0x64, 0x20, 0x66, 0x72, 0x6f, 0x6d, 0x20, 0x69, 0x6e, 0x70, 0x75, 0x74, 0x5f, 0x61, 0x72, 0x72
        /*003d*/ 	.byte	0x61, 0x79, 0x32, 0x5b, 0x25, 0x64, 0x5d, 0x0a, 0x00
	.type		$str$1,@object
	.size		$str$1,(.L_1 - $str$1)
$str$1:
        /*0046*/ 	.byte	0x54, 0x49, 0x44, 0x20, 0x25, 0x64, 0x3a, 0x20, 0x70, 0x69, 0x63, 0x6b, 0x65, 0x64, 0x20, 0x25
        /*0056*/ 	.byte	0x64, 0x20, 0x66, 0x72, 0x6f, 0x6d, 0x20, 0x69, 0x6e, 0x70, 0x75, 0x74, 0x5f, 0x61, 0x72, 0x72
        /*0066*/ 	.byte	0x61, 0x79, 0x31, 0x5b, 0x25, 0x64, 0x5d, 0x0a, 0x00
.L_1:


//--------------------- .nv.shared.reserved.0     --------------------------
	.section	.nv.shared.reserved.0,"aw",@nobits
	.weak		__nv_reservedSMEM_offset_0_alias
	.size		__nv_reservedSMEM_offset_0_alias, 0, 64
	.other		__nv_reservedSMEM_offset_0_alias,@"STO_CUDA_RESERVED_SHARED STV_DEFAULT"
__nv_reservedSMEM_offset_0_alias:
	.zero		0
	.zero		64


//--------------------- .nv.constant0._Z20parallel_merge_debugPKiS0_Piii --------------------------
	.section	.nv.constant0._Z20parallel_merge_debugPKiS0_Piii,"a",@progbits
	.sectionflags	@""
	.align	4
.nv.constant0._Z20parallel_merge_debugPKiS0_Piii:
	.zero		928


//--------------------- SYMBOLS --------------------------

	.type		.nv.reservedSmem.offset0,@object
	.size		.nv.reservedSmem.offset0,0x4
	.type		vprintf,@function
